//
// Generated by NVIDIA NVVM Compiler
//
// Compiler Build ID: CL-36424714
// Cuda compilation tools, release 13.0, V13.0.88
// Based on NVVM 20.0.0
//

.version 9.0
.target sm_100
.address_size 64

	// .globl	_Z4scaniPiS_S_
.extern .shared .align 16 .b8 sdata[];

.visible .entry _Z4scaniPiS_S_(
	.param .u32 _Z4scaniPiS_S__param_0,
	.param .u64 .ptr .align 1 _Z4scaniPiS_S__param_1,
	.param .u64 .ptr .align 1 _Z4scaniPiS_S__param_2,
	.param .u64 .ptr .align 1 _Z4scaniPiS_S__param_3
)
{
	.reg .pred 	%p<5>;
	.reg .b32 	%r<26>;
	.reg .b64 	%rd<13>;

	ld.param.u32 	%r13, [_Z4scaniPiS_S__param_0];
	ld.param.u64 	%rd3, [_Z4scaniPiS_S__param_1];
	ld.param.u64 	%rd1, [_Z4scaniPiS_S__param_2];
	ld.param.u64 	%rd2, [_Z4scaniPiS_S__param_3];
	cvta.to.global.u64 	%rd4, %rd3;
	mov.u32 	%r1, %ctaid.x;
	mov.u32 	%r14, %ntid.x;
	mov.u32 	%r2, %tid.x;
	mad.lo.s32 	%r3, %r1, %r14, %r2;
	min.u32 	%r4, %r13, %r14;
	mul.wide.s32 	%rd5, %r3, 4;
	add.s64 	%rd6, %rd4, %rd5;
	ld.global.u32 	%r15, [%rd6];
	shl.b32 	%r16, %r2, 2;
	mov.u32 	%r17, sdata;
	add.s32 	%r5, %r17, %r16;
	st.shared.u32 	[%r5], %r15;
	bar.sync 	0;
	setp.lt.u32 	%p1, %r4, 2;
	@%p1 bra 	$L__BB0_5;
	mov.b32 	%r24, 1;
$L__BB0_2:
	ld.shared.u32 	%r25, [%r5];
	sub.s32 	%r8, %r2, %r24;
	setp.lt.s32 	%p2, %r8, 0;
	@%p2 bra 	$L__BB0_4;
	shl.b32 	%r19, %r8, 2;
	add.s32 	%r21, %r17, %r19;
	ld.shared.u32 	%r22, [%r21];
	add.s32 	%r25, %r22, %r25;
$L__BB0_4:
	bar.sync 	0;
	st.shared.u32 	[%r5], %r25;
	bar.sync 	0;
	shl.b32 	%r24, %r24, 1;
	setp.lt.s32 	%p3, %r24, %r4;
	@%p3 bra 	$L__BB0_2;
$L__BB0_5:
	ld.shared.u32 	%r12, [%r5];
	cvta.to.global.u64 	%rd7, %rd1;
	add.s64 	%rd9, %rd7, %rd5;
	st.global.u32 	[%rd9], %r12;
	add.s32 	%r23, %r4, -1;
	setp.ne.s32 	%p4, %r2, %r23;
	@%p4 bra 	$L__BB0_7;
	cvta.to.global.u64 	%rd10, %rd2;
	mul.wide.u32 	%rd11, %r1, 4;
	add.s64 	%rd12, %rd10, %rd11;
	st.global.u32 	[%rd12], %r12;
$L__BB0_7:
	ret;

}
	// .globl	_Z3addiPiS_S_
.visible .entry _Z3addiPiS_S_(
	.param .u32 _Z3addiPiS_S__param_0,
	.param .u64 .ptr .align 1 _Z3addiPiS_S__param_1,
	.param .u64 .ptr .align 1 _Z3addiPiS_S__param_2,
	.param .u64 .ptr .align 1 _Z3addiPiS_S__param_3
)
{
	.reg .pred 	%p<2>;
	.reg .b32 	%r<10>;
	.reg .b64 	%rd<15>;

	ld.param.u64 	%rd4, [_Z3addiPiS_S__param_1];
	ld.param.u64 	%rd5, [_Z3addiPiS_S__param_2];
	ld.param.u64 	%rd3, [_Z3addiPiS_S__param_3];
	cvta.to.global.u64 	%rd1, %rd5;
	cvta.to.global.u64 	%rd2, %rd4;
	mov.u32 	%r1, %ctaid.x;
	mov.u32 	%r3, %ntid.x;
	mov.u32 	%r4, %tid.x;
	mad.lo.s32 	%r2, %r1, %r3, %r4;
	setp.ne.s32 	%p1, %r1, 0;
	@%p1 bra 	$L__BB1_2;
	mul.wide.u32 	%rd12, %r2, 4;
	add.s64 	%rd13, %rd2, %rd12;
	ld.global.u32 	%r9, [%rd13];
	add.s64 	%rd14, %rd1, %rd12;
	st.global.u32 	[%rd14], %r9;
	bra.uni 	$L__BB1_3;
$L__BB1_2:
	cvta.to.global.u64 	%rd6, %rd3;
	mul.wide.s32 	%rd7, %r2, 4;
	add.s64 	%rd8, %rd2, %rd7;
	ld.global.u32 	%r5, [%rd8];
	add.s32 	%r6, %r1, -1;
	mul.wide.u32 	%rd9, %r6, 4;
	add.s64 	%rd10, %rd6, %rd9;
	ld.global.u32 	%r7, [%rd10];
	add.s32 	%r8, %r7, %r5;
	add.s64 	%rd11, %rd1, %rd7;
	st.global.u32 	[%rd11], %r8;
$L__BB1_3:
	ret;

}


// ===== COMPILED SASS (sm_100) =====

	.target	sm_100

	.elftype	@"ET_EXEC"


//--------------------- .note.nv.tkinfo           --------------------------
	.section	.note.nv.tkinfo,"",@"SHT_NOTE"
	.sectionflags	@"SHF_NOTE_NV_TKINFO"
	.tkinfo
        /*0018*/ 	.word	0x00000002
        /*0030*/ 	.string	""
        /*0030*/ 	.string	"ptxas"
        /*0030*/ 	.string	"Cuda compilation tools, release 13.0, V13.0.88"
        /*0030*/ 	.string	"Build cuda_13.0.r13.0/compiler.36424714_0"
        /*0030*/ 	.string	"-arch sm_100 -m 64 "



//--------------------- .note.nv.cuinfo           --------------------------
	.section	.note.nv.cuinfo,"",@"SHT_NOTE"
	.sectionflags	@"SHF_NOTE_NV_CUINFO"
        /*0018*/ 	.short	0x0002
        /*001a*/ 	.short	0x0064
        /*001c*/ 	.short	0x0082
	.zero		2


//--------------------- .nv.info                  --------------------------
	.section	.nv.info,"",@"SHT_CUDA_INFO"
	.align	4


	//----- nvinfo : EIATTR_REGCOUNT
	.align		4
        /*0000*/ 	.byte	0x04, 0x2f
        /*0002*/ 	.short	(.L_1 - .L_0)
	.align		4
.L_0:
        /*0004*/ 	.word	index@(_Z4scaniPiS_S_)
        /*0008*/ 	.word	0x0000000c


	//----- nvinfo : EIATTR_FRAME_SIZE
	.align		4
.L_1:
        /*000c*/ 	.byte	0x04, 0x11
        /*000e*/ 	.short	(.L_3 - .L_2)
	.align		4
.L_2:
        /*0010*/ 	.word	index@(_Z4scaniPiS_S_)
        /*0014*/ 	.word	0x00000000


	//----- nvinfo : EIATTR_REGCOUNT
	.align		4
.L_3:
        /*0018*/ 	.byte	0x04, 0x2f
        /*001a*/ 	.short	(.L_5 - .L_4)
	.align		4
.L_4:
        /*001c*/ 	.word	index@(_Z3addiPiS_S_)
        /*0020*/ 	.word	0x0000000c


	//----- nvinfo : EIATTR_FRAME_SIZE
	.align		4
.L_5:
        /*0024*/ 	.byte	0x04, 0x11
        /*0026*/ 	.short	(.L_7 - .L_6)
	.align		4
.L_6:
        /*0028*/ 	.word	index@(_Z3addiPiS_S_)
        /*002c*/ 	.word	0x00000000


	//----- nvinfo : EIATTR_MIN_STACK_SIZE
	.align		4
.L_7:
        /*0030*/ 	.byte	0x04, 0x12
        /*0032*/ 	.short	(.L_9 - .L_8)
	.align		4
.L_8:
        /*0034*/ 	.word	index@(_Z3addiPiS_S_)
        /*0038*/ 	.word	0x00000000


	//----- nvinfo : EIATTR_MIN_STACK_SIZE
	.align		4
.L_9:
        /*003c*/ 	.byte	0x04, 0x12
        /*003e*/ 	.short	(.L_11 - .L_10)
	.align		4
.L_10:
        /*0040*/ 	.word	index@(_Z4scaniPiS_S_)
        /*0044*/ 	.word	0x00000000
.L_11:


//--------------------- .nv.compat                --------------------------
	.section	.nv.compat,"",@"SHT_CUDA_COMPAT_INFO"
	.align	4
        /*0000*/ 	.byte	0x02, 0x09, 0x00, 0x00, 0x02, 0x02, 0x01, 0x00, 0x02, 0x05, 0x05, 0x00, 0x03, 0x07, 0x01, 0x01
        /*0010*/ 	.byte	0x02, 0x03, 0x00, 0x00, 0x02, 0x06, 0x01, 0x00, 0x04, 0x0b, 0x08, 0x00, 0x09, 0x00, 0x00, 0x00
        /*0020*/ 	.byte	0x00, 0x00, 0x00, 0x00


//--------------------- .nv.info._Z3addiPiS_S_    --------------------------
	.section	.nv.info._Z3addiPiS_S_,"",@"SHT_CUDA_INFO"
	.sectionflags	@""
	.align	4


	//----- nvinfo : EIATTR_CUDA_API_VERSION
	.align		4
        /*0000*/ 	.byte	0x04, 0x37
        /*0002*/ 	.short	(.L_13 - .L_12)
.L_12:
        /*0004*/ 	.word	0x00000082


	//----- nvinfo : EIATTR_KPARAM_INFO
	.align		4
.L_13:
        /*0008*/ 	.byte	0x04, 0x17
        /*000a*/ 	.short	(.L_15 - .L_14)
.L_14:
        /*000c*/ 	.word	0x00000000
        /*0010*/ 	.short	0x0003
        /*0012*/ 	.short	0x0018
        /*0014*/ 	.byte	0x00, 0xf5, 0x21, 0x00


	//----- nvinfo : EIATTR_KPARAM_INFO
	.align		4
.L_15:
        /*0018*/ 	.byte	0x04, 0x17
        /*001a*/ 	.short	(.L_17 - .L_16)
.L_16:
        /*001c*/ 	.word	0x00000000
        /*0020*/ 	.short	0x0002
        /*0022*/ 	.short	0x0010
        /*0024*/ 	.byte	0x00, 0xf5, 0x21, 0x00


	//----- nvinfo : EIATTR_KPARAM_INFO
	.align		4
.L_17:
        /*0028*/ 	.byte	0x04, 0x17
        /*002a*/ 	.short	(.L_19 - .L_18)
.L_18:
        /*002c*/ 	.word	0x00000000
        /*0030*/ 	.short	0x0001
        /*0032*/ 	.short	0x0008
        /*0034*/ 	.byte	0x00, 0xf5, 0x21, 0x00


	//----- nvinfo : EIATTR_KPARAM_INFO
	.align		4
.L_19:
        /*0038*/ 	.byte	0x04, 0x17
        /*003a*/ 	.short	(.L_21 - .L_20)
.L_20:
        /*003c*/ 	.word	0x00000000
        /*0040*/ 	.short	0x0000
        /*0042*/ 	.short	0x0000
        /*0044*/ 	.byte	0x00, 0xf0, 0x11, 0x00


	//----- nvinfo : EIATTR_SPARSE_MMA_MASK
	.align		4
.L_21:
        /*0048*/ 	.byte	0x03, 0x50
        /*004a*/ 	.short	0x0000


	//----- nvinfo : EIATTR_MAXREG_COUNT
	.align		4
        /*004c*/ 	.byte	0x03, 0x1b
        /*004e*/ 	.short	0x00ff


	//----- nvinfo : EIATTR_MERCURY_ISA_VERSION
	.align		4
        /*0050*/ 	.byte	0x03, 0x5f
        /*0052*/ 	.short	0x0101


	//----- nvinfo : EIATTR_VRC_CTA_INIT_COUNT
	.align		4
        /*0054*/ 	.byte	0x02, 0x4a
	.zero		1
	.zero		1


	//----- nvinfo : EIATTR_EXIT_INSTR_OFFSETS
	.align		4
        /*0058*/ 	.byte	0x04, 0x1c
        /*005a*/ 	.short	(.L_23 - .L_22)


	//   ....[0]....
.L_22:
        /*005c*/ 	.word	0x000000e0


	//   ....[1]....
        /*0060*/ 	.word	0x000001a0


	//----- nvinfo : EIATTR_CBANK_PARAM_SIZE
	.align		4
.L_23:
        /*0064*/ 	.byte	0x03, 0x19
        /*0066*/ 	.short	0x0020


	//----- nvinfo : EIATTR_PARAM_CBANK
	.align		4
        /*0068*/ 	.byte	0x04, 0x0a
        /*006a*/ 	.short	(.L_25 - .L_24)
	.align		4
.L_24:
        /*006c*/ 	.word	index@(.nv.constant0._Z3addiPiS_S_)
        /*0070*/ 	.short	0x0380
        /*0072*/ 	.short	0x0020


	//----- nvinfo : EIATTR_SW_WAR
	.align		4
.L_25:
        /*0074*/ 	.byte	0x04, 0x36
        /*0076*/ 	.short	(.L_27 - .L_26)
.L_26:
        /*0078*/ 	.word	0x00000008
.L_27:


//--------------------- .nv.info._Z4scaniPiS_S_   --------------------------
	.section	.nv.info._Z4scaniPiS_S_,"",@"SHT_CUDA_INFO"
	.sectionflags	@""
	.align	4


	//----- nvinfo : EIATTR_CUDA_API_VERSION
	.align		4
        /*0000*/ 	.byte	0x04, 0x37
        /*0002*/ 	.short	(.L_29 - .L_28)
.L_28:
        /*0004*/ 	.word	0x00000082


	//----- nvinfo : EIATTR_KPARAM_INFO
	.align		4
.L_29:
        /*0008*/ 	.byte	0x04, 0x17
        /*000a*/ 	.short	(.L_31 - .L_30)
.L_30:
        /*000c*/ 	.word	0x00000000
        /*0010*/ 	.short	0x0003
        /*0012*/ 	.short	0x0018
        /*0014*/ 	.byte	0x00, 0xf5, 0x21, 0x00


	//----- nvinfo : EIATTR_KPARAM_INFO
	.align		4
.L_31:
        /*0018*/ 	.byte	0x04, 0x17
        /*001a*/ 	.short	(.L_33 - .L_32)
.L_32:
        /*001c*/ 	.word	0x00000000
        /*0020*/ 	.short	0x0002
        /*0022*/ 	.short	0x0010
        /*0024*/ 	.byte	0x00, 0xf5, 0x21, 0x00


	//----- nvinfo : EIATTR_KPARAM_INFO
	.align		4
.L_33:
        /*0028*/ 	.byte	0x04, 0x17
        /*002a*/ 	.short	(.L_35 - .L_34)
.L_34:
        /*002c*/ 	.word	0x00000000
        /*0030*/ 	.short	0x0001
        /*0032*/ 	.short	0x0008
        /*0034*/ 	.byte	0x00, 0xf5, 0x21, 0x00


	//----- nvinfo : EIATTR_KPARAM_INFO
	.align		4
.L_35:
        /*0038*/ 	.byte	0x04, 0x17
        /*003a*/ 	.short	(.L_37 - .L_36)
.L_36:
        /*003c*/ 	.word	0x00000000
        /*0040*/ 	.short	0x0000
        /*0042*/ 	.short	0x0000
        /*0044*/ 	.byte	0x00, 0xf0, 0x11, 0x00


	//----- nvinfo : EIATTR_SPARSE_MMA_MASK
	.align		4
.L_37:
        /*0048*/ 	.byte	0x03, 0x50
        /*004a*/ 	.short	0x0000


	//----- nvinfo : EIATTR_MAXREG_COUNT
	.align		4
        /*004c*/ 	.byte	0x03, 0x1b
        /*004e*/ 	.short	0x00ff


	//----- nvinfo : EIATTR_NUM_BARRIERS
	.align		4
        /*0050*/ 	.byte	0x02, 0x4c
        /*0052*/ 	.byte	0x01
	.zero		1


	//----- nvinfo : EIATTR_MERCURY_ISA_VERSION
	.align		4
        /*0054*/ 	.byte	0x03, 0x5f
        /*0056*/ 	.short	0x0101


	//----- nvinfo : EIATTR_VRC_CTA_INIT_COUNT
	.align		4
        /*0058*/ 	.byte	0x02, 0x4a
	.zero		1
	.zero		1


	//----- nvinfo : EIATTR_EXIT_INSTR_OFFSETS
	.align		4
        /*005c*/ 	.byte	0x04, 0x1c
        /*005e*/ 	.short	(.L_39 - .L_38)


	//   ....[0]....
.L_38:
        /*0060*/ 	.word	0x00000270


	//   ....[1]....
        /*0064*/ 	.word	0x000002b0


	//----- nvinfo : EIATTR_CBANK_PARAM_SIZE
	.align		4
.L_39:
        /*0068*/ 	.byte	0x03, 0x19
        /*006a*/ 	.short	0x0020


	//----- nvinfo : EIATTR_PARAM_CBANK
	.align		4
        /*006c*/ 	.byte	0x04, 0x0a
        /*006e*/ 	.short	(.L_41 - .L_40)
	.align		4
.L_40:
        /*0070*/ 	.word	index@(.nv.constant0._Z4scaniPiS_S_)
        /*0074*/ 	.short	0x0380
        /*0076*/ 	.short	0x0020


	//----- nvinfo : EIATTR_SW_WAR
	.align		4
.L_41:
        /*0078*/ 	.byte	0x04, 0x36
        /*007a*/ 	.short	(.L_43 - .L_42)
.L_42:
        /*007c*/ 	.word	0x00000008
.L_43:


//--------------------- .nv.callgraph             --------------------------
	.section	.nv.callgraph,"",@"SHT_CUDA_CALLGRAPH"
	.align	4
	.sectionentsize	8
	.align		4
        /*0000*/ 	.word	0x00000000
	.align		4
        /*0004*/ 	.word	0xffffffff
	.align		4
        /*0008*/ 	.word	0x00000000
	.align		4
        /*000c*/ 	.word	0xfffffffe
	.align		4
        /*0010*/ 	.word	0x00000000
	.align		4
        /*0014*/ 	.word	0xfffffffd
	.align		4
        /*0018*/ 	.word	0x00000000
	.align		4
        /*001c*/ 	.word	0xfffffffc


//--------------------- .text._Z3addiPiS_S_       --------------------------
	.section	.text._Z3addiPiS_S_,"ax",@progbits
	.align	128
        .global         _Z3addiPiS_S_
        .type           _Z3addiPiS_S_,@function
        .size           _Z3addiPiS_S_,(.L_x_5 - _Z3addiPiS_S_)
        .other          _Z3addiPiS_S_,@"STO_CUDA_ENTRY STV_DEFAULT"
_Z3addiPiS_S_:
.text._Z3addiPiS_S_:
[----:B------:R-:W-:Y:S01]  /*0000*/  LDC R1, c[0x0][0x37c] ;  /* 0x0000df00ff017b82 */ /* 0x000fe20000000800 */
[----:B------:R-:W0:Y:S01]  /*0010*/  S2R R7, SR_CTAID.X ;  /* 0x0000000000077919 */ /* 0x000e220000002500 */
[----:B------:R-:W1:Y:S01]  /*0020*/  LDCU UR6, c[0x0][0x360] ;  /* 0x00006c00ff0677ac */ /* 0x000e620008000800 */
[----:B------:R-:W1:Y:S01]  /*0030*/  S2R R0, SR_TID.X ;  /* 0x0000000000007919 */ /* 0x000e620000002100 */
[----:B------:R-:W2:Y:S01]  /*0040*/  LDCU.64 UR4, c[0x0][0x358] ;  /* 0x00006b00ff0477ac */ /* 0x000ea20008000a00 */
[C---:B0-----:R-:W-:Y:S01]  /*0050*/  ISETP.NE.AND P0, PT, R7.reuse, RZ, PT ;  /* 0x000000ff0700720c */ /* 0x041fe20003f05270 */
[----:B-1----:R-:W-:-:S12]  /*0060*/  IMAD R9, R7, UR6, R0 ;  /* 0x0000000607097c24 */ /* 0x002fd8000f8e0200 */
[----:B--2---:R-:W-:Y:S05]  /*0070*/  @P0 BRA `(.L_x_0) ;  /* 0x00000000001c0947 */ /* 0x004fea0003800000 */
[----:B------:R-:W0:Y:S08]  /*0080*/  LDC.64 R2, c[0x0][0x388] ;  /* 0x0000e200ff027b82 */ /* 0x000e300000000a00 */
[----:B------:R-:W1:Y:S01]  /*0090*/  LDC.64 R4, c[0x0][0x390] ;  /* 0x0000e400ff047b82 */ /* 0x000e620000000a00 */
[----:B0-----:R-:W-:-:S06]  /*00a0*/  IMAD.WIDE.U32 R2, R9, 0x4, R2 ;  /* 0x0000000409027825 */ /* 0x001fcc00078e0002 */
[----:B------:R-:W2:Y:S01]  /*00b0*/  LDG.E R3, desc[UR4][R2.64] ;  /* 0x0000000402037981 */ /* 0x000ea2000c1e1900 */
[----:B-1----:R-:W-:-:S05]  /*00c0*/  IMAD.WIDE.U32 R4, R9, 0x4, R4 ;  /* 0x0000000409047825 */ /* 0x002fca00078e0004 */
[----:B--2---:R-:W-:Y:S01]  /*00d0*/  STG.E desc[UR4][R4.64], R3 ;  /* 0x0000000304007986 */ /* 0x004fe2000c101904 */
[----:B------:R-:W-:Y:S05]  /*00e0*/  EXIT ;  /* 0x000000000000794d */ /* 0x000fea0003800000 */
.L_x_0:
[----:B------:R-:W0:Y:S01]  /*00f0*/  LDC.64 R4, c[0x0][0x398] ;  /* 0x0000e600ff047b82 */ /* 0x000e220000000a00 */
[----:B------:R-:W-:-:S07]  /*0100*/  IADD3 R7, PT, PT, R7, -0x1, RZ ;  /* 0xffffffff07077810 */ /* 0x000fce0007ffe0ff */
[----:B------:R-:W1:Y:S01]  /*0110*/  LDC.64 R2, c[0x0][0x388] ;  /* 0x0000e200ff027b82 */ /* 0x000e620000000a00 */
[----:B0-----:R-:W-:-:S07]  /*0120*/  IMAD.WIDE.U32 R4, R7, 0x4, R4 ;  /* 0x0000000407047825 */ /* 0x001fce00078e0004 */
[----:B------:R-:W0:Y:S01]  /*0130*/  LDC.64 R6, c[0x0][0x390] ;  /* 0x0000e400ff067b82 */ /* 0x000e220000000a00 */
[----:B------:R-:W2:Y:S01]  /*0140*/  LDG.E R5, desc[UR4][R4.64] ;  /* 0x0000000404057981 */ /* 0x000ea2000c1e1900 */
[----:B-1----:R-:W-:-:S06]  /*0150*/  IMAD.WIDE R2, R9, 0x4, R2 ;  /* 0x0000000409027825 */ /* 0x002fcc00078e0202 */
[----:B------:R-:W2:Y:S01]  /*0160*/  LDG.E R2, desc[UR4][R2.64] ;  /* 0x0000000402027981 */ /* 0x000ea2000c1e1900 */
[----:B0-----:R-:W-:Y:S01]  /*0170*/  IMAD.WIDE R6, R9, 0x4, R6 ;  /* 0x0000000409067825 */ /* 0x001fe200078e0206 */
[----:B--2---:R-:W-:-:S05]  /*0180*/  IADD3 R9, PT, PT, R2, R5, RZ ;  /* 0x0000000502097210 */ /* 0x004fca0007ffe0ff */
[----:B------:R-:W-:Y:S01]  /*0190*/  STG.E desc[UR4][R6.64], R9 ;  /* 0x0000000906007986 */ /* 0x000fe2000c101904 */
[----:B------:R-:W-:Y:S05]  /*01a0*/  EXIT ;  /* 0x000000000000794d */ /* 0x000fea0003800000 */
.L_x_1:
[----:B------:R-:W-:-:S00]  /*01b0*/  BRA `(.L_x_1) ;  /* 0xfffffffc00fc7947 */ /* 0x000fc0000383ffff */
[----:B------:R-:W-:-:S00]  /*01c0*/  NOP ;  /* 0x0000000000007918 */ /* 0x000fc00000000000 */
        /* <DEDUP_REMOVED lines=11> */
.L_x_5:


//--------------------- .text._Z4scaniPiS_S_      --------------------------
	.section	.text._Z4scaniPiS_S_,"ax",@progbits
	.align	128
        .global         _Z4scaniPiS_S_
        .type           _Z4scaniPiS_S_,@function
        .size           _Z4scaniPiS_S_,(.L_x_6 - _Z4scaniPiS_S_)
        .other          _Z4scaniPiS_S_,@"STO_CUDA_ENTRY STV_DEFAULT"
_Z4scaniPiS_S_:
.text._Z4scaniPiS_S_:
[----:B------:R-:W-:Y:S01]  /*0000*/  LDC R1, c[0x0][0x37c] ;  /* 0x0000df00ff017b82 */ /* 0x000fe20000000800 */
[----:B------:R-:W0:Y:S07]  /*0010*/  S2R R9, SR_CTAID.X ;  /* 0x0000000000097919 */ /* 0x000e2e0000002500 */
[----:B------:R-:W1:Y:S01]  /*0020*/  LDC.64 R2, c[0x0][0x388] ;  /* 0x0000e200ff027b82 */ /* 0x000e620000000a00 */
[----:B------:R-:W0:Y:S01]  /*0030*/  LDCU UR6, c[0x0][0x360] ;  /* 0x00006c00ff0677ac */ /* 0x000e220008000800 */
[----:B------:R-:W0:Y:S01]  /*0040*/  S2R R4, SR_TID.X ;  /* 0x0000000000047919 */ /* 0x000e220000002100 */
[----:B------:R-:W2:Y:S05]  /*0050*/  LDCU.64 UR8, c[0x0][0x358] ;  /* 0x00006b00ff0877ac */ /* 0x000eaa0008000a00 */
[----:B------:R-:W3:Y:S01]  /*0060*/  S2UR UR5, SR_CgaCtaId ;  /* 0x00000000000579c3 */ /* 0x000ee20000008800 */
[----:B------:R-:W4:Y:S01]  /*0070*/  LDCU UR7, c[0x0][0x380] ;  /* 0x00007000ff0777ac */ /* 0x000f220008000800 */
[----:B0-----:R-:W-:-:S04]  /*0080*/  IMAD R5, R9, UR6, R4 ;  /* 0x0000000609057c24 */ /* 0x001fc8000f8e0204 */
[----:B-1----:R-:W-:-:S06]  /*0090*/  IMAD.WIDE R2, R5, 0x4, R2 ;  /* 0x0000000405027825 */ /* 0x002fcc00078e0202 */
[----:B--2---:R-:W2:Y:S01]  /*00a0*/  LDG.E R2, desc[UR8][R2.64] ;  /* 0x0000000802027981 */ /* 0x004ea2000c1e1900 */
[----:B------:R-:W-:Y:S01]  /*00b0*/  UMOV UR4, 0x400 ;  /* 0x0000040000047882 */ /* 0x000fe20000000000 */
[----:B----4-:R-:W-:Y:S02]  /*00c0*/  UISETP.LT.U32.AND UP0, UPT, UR6, UR7, UPT ;  /* 0x000000070600728c */ /* 0x010fe4000bf01070 */
[----:B---3--:R-:W-:Y:S02]  /*00d0*/  ULEA UR5, UR5, UR4, 0x18 ;  /* 0x0000000405057291 */ /* 0x008fe4000f8ec0ff */
[----:B------:R-:W-:-:S04]  /*00e0*/  USEL UR4, UR6, UR7, UP0 ;  /* 0x0000000706047287 */ /* 0x000fc80008000000 */
[----:B------:R-:W-:Y:S01]  /*00f0*/  LEA R7, R4, UR5, 0x2 ;  /* 0x0000000504077c11 */ /* 0x000fe2000f8e10ff */
[----:B------:R-:W-:-:S04]  /*0100*/  UISETP.GE.U32.AND UP0, UPT, UR4, 0x2, UPT ;  /* 0x000000020400788c */ /* 0x000fc8000bf06070 */
[----:B--2---:R0:W-:Y:S01]  /*0110*/  STS [R7], R2 ;  /* 0x0000000207007388 */ /* 0x0041e20000000800 */
[----:B------:R-:W-:Y:S06]  /*0120*/  BAR.SYNC.DEFER_BLOCKING 0x0 ;  /* 0x0000000000007b1d */ /* 0x000fec0000010000 */
[----:B------:R-:W-:Y:S05]  /*0130*/  BRA.U !UP0, `(.L_x_2) ;  /* 0x0000000108347547 */ /* 0x000fea000b800000 */
[----:B------:R-:W-:-:S05]  /*0140*/  UMOV UR6, 0x1 ;  /* 0x0000000100067882 */ /* 0x000fca0000000000 */
.L_x_3:
[----:B0-----:R-:W-:Y:S01]  /*0150*/  IADD3 R2, PT, PT, R4, -UR6, RZ ;  /* 0x8000000604027c10 */ /* 0x001fe2000fffe0ff */
[----:B-1----:R-:W-:Y:S01]  /*0160*/  LDS R0, [R7] ;  /* 0x0000000007007984 */ /* 0x002fe20000000800 */
[----:B------:R-:W-:Y:S02]  /*0170*/  USHF.L.U32 UR6, UR6, 0x1, URZ ;  /* 0x0000000106067899 */ /* 0x000fe400080006ff */
[----:B------:R-:W-:Y:S02]  /*0180*/  ISETP.GE.AND P0, PT, R2, RZ, PT ;  /* 0x000000ff0200720c */ /* 0x000fe40003f06270 */
[----:B------:R-:W-:-:S11]  /*0190*/  UISETP.GE.AND UP0, UPT, UR6, UR4, UPT ;  /* 0x000000040600728c */ /* 0x000fd6000bf06270 */
[----:B------:R-:W-:-:S05]  /*01a0*/  @P0 LEA R2, R2, UR5, 0x2 ;  /* 0x0000000502020c11 */ /* 0x000fca000f8e10ff */
[----:B------:R-:W0:Y:S02]  /*01b0*/  @P0 LDS R3, [R2] ;  /* 0x0000000002030984 */ /* 0x000e240000000800 */
[----:B0-----:R-:W-:Y:S01]  /*01c0*/  @P0 IADD3 R0, PT, PT, R0, R3, RZ ;  /* 0x0000000300000210 */ /* 0x001fe20007ffe0ff */
[----:B------:R-:W-:Y:S06]  /*01d0*/  BAR.SYNC.DEFER_BLOCKING 0x0 ;  /* 0x0000000000007b1d */ /* 0x000fec0000010000 */
[----:B------:R1:W-:Y:S02]  /*01e0*/  STS [R7], R0 ;  /* 0x0000000007007388 */ /* 0x0003e40000000800 */
[----:B------:R-:W-:Y:S06]  /*01f0*/  BAR.SYNC.DEFER_BLOCKING 0x0 ;  /* 0x0000000000007b1d */ /* 0x000fec0000010000 */
[----:B------:R-:W-:Y:S05]  /*0200*/  BRA.U !UP0, `(.L_x_3) ;  /* 0xfffffffd08d07547 */ /* 0x000fea000b83ffff */
.L_x_2:
[----:B01----:R-:W0:Y:S01]  /*0210*/  LDS R7, [R7] ;  /* 0x0000000007077984 */ /* 0x003e220000000800 */
[----:B------:R-:W1:Y:S01]  /*0220*/  LDC.64 R2, c[0x0][0x390] ;  /* 0x0000e400ff027b82 */ /* 0x000e620000000a00 */
[----:B------:R-:W-:-:S06]  /*0230*/  UIADD3 UR4, UPT, UPT, UR4, -0x1, URZ ;  /* 0xffffffff04047890 */ /* 0x000fcc000fffe0ff */
[----:B------:R-:W-:Y:S01]  /*0240*/  ISETP.NE.AND P0, PT, R4, UR4, PT ;  /* 0x0000000404007c0c */ /* 0x000fe2000bf05270 */
[----:B-1----:R-:W-:-:S05]  /*0250*/  IMAD.WIDE R2, R5, 0x4, R2 ;  /* 0x0000000405027825 */ /* 0x002fca00078e0202 */
[----:B0-----:R0:W-:Y:S07]  /*0260*/  STG.E desc[UR8][R2.64], R7 ;  /* 0x0000000702007986 */ /* 0x0011ee000c101908 */
[----:B------:R-:W-:Y:S05]  /*0270*/  @P0 EXIT ;  /* 0x000000000000094d */ /* 0x000fea0003800000 */
[----:B0-----:R-:W0:Y:S02]  /*0280*/  LDC.64 R2, c[0x0][0x398] ;  /* 0x0000e600ff027b82 */ /* 0x001e240000000a00 */
[----:B0-----:R-:W-:-:S05]  /*0290*/  IMAD.WIDE.U32 R2, R9, 0x4, R2 ;  /* 0x0000000409027825 */ /* 0x001fca00078e0002 */
[----:B------:R-:W-:Y:S01]  /*02a0*/  STG.E desc[UR8][R2.64], R7 ;  /* 0x0000000702007986 */ /* 0x000fe2000c101908 */
[----:B------:R-:W-:Y:S05]  /*02b0*/  EXIT ;  /* 0x000000000000794d */ /* 0x000fea0003800000 */
.L_x_4:
        /* <DEDUP_REMOVED lines=12> */
.L_x_6:


//--------------------- .nv.shared._Z3addiPiS_S_  --------------------------
	.section	.nv.shared._Z3addiPiS_S_,"aw",@nobits
	.sectionflags	@""
	.align	16
	.zero		1024


//--------------------- .nv.shared.reserved.0     --------------------------
	.section	.nv.shared.reserved.0,"aw",@nobits
	.weak		__nv_reservedSMEM_offset_0_alias
	.size		__nv_reservedSMEM_offset_0_alias, 0, 64
	.other		__nv_reservedSMEM_offset_0_alias,@"STO_CUDA_RESERVED_SHARED STV_DEFAULT"
__nv_reservedSMEM_offset_0_alias:
	.zero		0
	.zero		64


//--------------------- .nv.shared._Z4scaniPiS_S_ --------------------------
	.section	.nv.shared._Z4scaniPiS_S_,"aw",@nobits
	.sectionflags	@""
	.align	16
	.zero		1024


//--------------------- .nv.constant0._Z3addiPiS_S_ --------------------------
	.section	.nv.constant0._Z3addiPiS_S_,"a",@progbits
	.sectionflags	@""
	.align	4
.nv.constant0._Z3addiPiS_S_:
	.zero		928


//--------------------- .nv.constant0._Z4scaniPiS_S_ --------------------------
	.section	.nv.constant0._Z4scaniPiS_S_,"a",@progbits
	.sectionflags	@""
	.align	4
.nv.constant0._Z4scaniPiS_S_:
	.zero		928


//--------------------- SYMBOLS --------------------------

	.type		.nv.reservedSmem.offset0,@object
	.size		.nv.reservedSmem.offset0,0x4
	.type		.nv.reservedSmem.cap,@object
	.size		.nv.reservedSmem.cap,0x4
